//
// Generated by NVIDIA NVVM Compiler
//
// Compiler Build ID: CL-36424714
// Cuda compilation tools, release 13.0, V13.0.88
// Based on NVVM 20.0.0
//

.version 9.0
.target sm_100
.address_size 64

	// .globl	_Z11access_dataPi
.extern .func  (.param .b32 func_retval0) vprintf
(
	.param .b64 vprintf_param_0,
	.param .b64 vprintf_param_1
)
;
.global .align 1 .b8 $str[29] = {37, 54, 100, 37, 49, 54, 100, 37, 49, 54, 100, 37, 49, 54, 100, 37, 49, 54, 100, 37, 49, 54, 100, 37, 49, 48, 100, 10};

.visible .entry _Z11access_dataPi(
	.param .u64 .ptr .align 1 _Z11access_dataPi_param_0
)
{
	.local .align 8 .b8 	__local_depot0[32];
	.reg .b64 	%SP;
	.reg .b64 	%SPL;
	.reg .b32 	%r<10>;
	.reg .b64 	%rd<9>;

	mov.u64 	%SPL, __local_depot0;
	cvta.local.u64 	%SP, %SPL;
	ld.param.u64 	%rd1, [_Z11access_dataPi_param_0];
	cvta.to.global.u64 	%rd2, %rd1;
	add.u64 	%rd3, %SP, 0;
	add.u64 	%rd4, %SPL, 0;
	mov.u32 	%r1, %ctaid.x;
	mov.u32 	%r2, %ctaid.y;
	mov.u32 	%r3, %ctaid.z;
	mov.u32 	%r4, %tid.x;
	mov.u32 	%r5, %tid.y;
	mov.u32 	%r6, %tid.z;
	mul.wide.u32 	%rd5, %r4, 4;
	add.s64 	%rd6, %rd2, %rd5;
	ld.global.u32 	%r7, [%rd6];
	st.local.v2.u32 	[%rd4], {%r1, %r2};
	st.local.v2.u32 	[%rd4+8], {%r3, %r4};
	st.local.v2.u32 	[%rd4+16], {%r5, %r6};
	st.local.u32 	[%rd4+24], %r7;
	mov.u64 	%rd7, $str;
	cvta.global.u64 	%rd8, %rd7;
	{ // callseq 0, 0
	.param .b64 param0;
	st.param.b64 	[param0], %rd8;
	.param .b64 param1;
	st.param.b64 	[param1], %rd3;
	.param .b32 retval0;
	call.uni (retval0), 
	vprintf, 
	(
	param0, 
	param1
	);
	ld.param.b32 	%r8, [retval0];
	} // callseq 0
	ret;

}
	// .globl	_Z18access_data_mappedPi
.visible .entry _Z18access_data_mappedPi(
	.param .u64 .ptr .align 1 _Z18access_data_mappedPi_param_0
)
{
	.local .align 8 .b8 	__local_depot1[32];
	.reg .b64 	%SP;
	.reg .b64 	%SPL;
	.reg .b32 	%r<12>;
	.reg .b64 	%rd<9>;

	mov.u64 	%SPL, __local_depot1;
	cvta.local.u64 	%SP, %SPL;
	ld.param.u64 	%rd1, [_Z18access_data_mappedPi_param_0];
	cvta.to.global.u64 	%rd2, %rd1;
	add.u64 	%rd3, %SP, 0;
	add.u64 	%rd4, %SPL, 0;
	mov.u32 	%r1, %ctaid.x;
	mov.u32 	%r2, %ctaid.y;
	mov.u32 	%r3, %ctaid.z;
	mov.u32 	%r4, %tid.x;
	mov.u32 	%r5, %tid.y;
	mov.u32 	%r6, %tid.z;
	mov.u32 	%r7, %ntid.x;
	mad.lo.s32 	%r8, %r1, %r7, %r4;
	mul.wide.u32 	%rd5, %r8, 4;
	add.s64 	%rd6, %rd2, %rd5;
	ld.global.u32 	%r9, [%rd6];
	st.local.v2.u32 	[%rd4], {%r1, %r2};
	st.local.v2.u32 	[%rd4+8], {%r3, %r4};
	st.local.v2.u32 	[%rd4+16], {%r5, %r6};
	st.local.u32 	[%rd4+24], %r9;
	mov.u64 	%rd7, $str;
	cvta.global.u64 	%rd8, %rd7;
	{ // callseq 1, 0
	.param .b64 param0;
	st.param.b64 	[param0], %rd8;
	.param .b64 param1;
	st.param.b64 	[param1], %rd3;
	.param .b32 retval0;
	call.uni (retval0), 
	vprintf, 
	(
	param0, 
	param1
	);
	ld.param.b32 	%r10, [retval0];
	} // callseq 1
	ret;

}


// ===== COMPILED SASS (sm_100) =====

	.target	sm_100

	.elftype	@"ET_EXEC"


//--------------------- .note.nv.tkinfo           --------------------------
	.section	.note.nv.tkinfo,"",@"SHT_NOTE"
	.sectionflags	@"SHF_NOTE_NV_TKINFO"
	.tkinfo
        /*0018*/ 	.word	0x00000002
        /*0030*/ 	.string	""
        /*0030*/ 	.string	"ptxas"
        /*0030*/ 	.string	"Cuda compilation tools, release 13.0, V13.0.88"
        /*0030*/ 	.string	"Build cuda_13.0.r13.0/compiler.36424714_0"
        /*0030*/ 	.string	"-arch sm_100 -m 64 "



//--------------------- .note.nv.cuinfo           --------------------------
	.section	.note.nv.cuinfo,"",@"SHT_NOTE"
	.sectionflags	@"SHF_NOTE_NV_CUINFO"
        /*0018*/ 	.short	0x0002
        /*001a*/ 	.short	0x0064
        /*001c*/ 	.short	0x0082
	.zero		2


//--------------------- .nv.info                  --------------------------
	.section	.nv.info,"",@"SHT_CUDA_INFO"
	.align	4


	//----- nvinfo : EIATTR_REGCOUNT
	.align		4
        /*0000*/ 	.byte	0x04, 0x2f
        /*0002*/ 	.short	(.L_2 - .L_1)
	.align		4
.L_1:
        /*0004*/ 	.word	index@(_Z11access_dataPi)
        /*0008*/ 	.word	0x00000018


	//----- nvinfo : EIATTR_FRAME_SIZE
	.align		4
.L_2:
        /*000c*/ 	.byte	0x04, 0x11
        /*000e*/ 	.short	(.L_4 - .L_3)
	.align		4
.L_3:
        /*0010*/ 	.word	index@(_Z11access_dataPi)
        /*0014*/ 	.word	0x00000020


	//----- nvinfo : EIATTR_REGCOUNT
	.align		4
.L_4:
        /*0018*/ 	.byte	0x04, 0x2f
        /*001a*/ 	.short	(.L_6 - .L_5)
	.align		4
.L_5:
        /*001c*/ 	.word	index@(_Z18access_data_mappedPi)
        /*0020*/ 	.word	0x00000018


	//----- nvinfo : EIATTR_FRAME_SIZE
	.align		4
.L_6:
        /*0024*/ 	.byte	0x04, 0x11
        /*0026*/ 	.short	(.L_8 - .L_7)
	.align		4
.L_7:
        /*0028*/ 	.word	index@(_Z18access_data_mappedPi)
        /*002c*/ 	.word	0x00000020


	//----- nvinfo : EIATTR_MIN_STACK_SIZE
	.align		4
.L_8:
        /*0030*/ 	.byte	0x04, 0x12
        /*0032*/ 	.short	(.L_10 - .L_9)
	.align		4
.L_9:
        /*0034*/ 	.word	index@(_Z18access_data_mappedPi)
        /*0038*/ 	.word	0x00000020


	//----- nvinfo : EIATTR_MIN_STACK_SIZE
	.align		4
.L_10:
        /*003c*/ 	.byte	0x04, 0x12
        /*003e*/ 	.short	(.L_12 - .L_11)
	.align		4
.L_11:
        /*0040*/ 	.word	index@(_Z11access_dataPi)
        /*0044*/ 	.word	0x00000020
.L_12:


//--------------------- .nv.compat                --------------------------
	.section	.nv.compat,"",@"SHT_CUDA_COMPAT_INFO"
	.align	4
        /*0000*/ 	.byte	0x02, 0x09, 0x00, 0x00, 0x02, 0x02, 0x01, 0x00, 0x02, 0x05, 0x05, 0x00, 0x03, 0x07, 0x01, 0x01
        /*0010*/ 	.byte	0x02, 0x03, 0x00, 0x00, 0x02, 0x06, 0x01, 0x00, 0x04, 0x0b, 0x08, 0x00, 0x09, 0x00, 0x00, 0x00
        /*0020*/ 	.byte	0x00, 0x00, 0x00, 0x00


//--------------------- .nv.info._Z18access_data_mappedPi --------------------------
	.section	.nv.info._Z18access_data_mappedPi,"",@"SHT_CUDA_INFO"
	.sectionflags	@""
	.align	4


	//----- nvinfo : EIATTR_CUDA_API_VERSION
	.align		4
        /*0000*/ 	.byte	0x04, 0x37
        /*0002*/ 	.short	(.L_14 - .L_13)
.L_13:
        /*0004*/ 	.word	0x00000082


	//----- nvinfo : EIATTR_KPARAM_INFO
	.align		4
.L_14:
        /*0008*/ 	.byte	0x04, 0x17
        /*000a*/ 	.short	(.L_16 - .L_15)
.L_15:
        /*000c*/ 	.word	0x00000000
        /*0010*/ 	.short	0x0000
        /*0012*/ 	.short	0x0000
        /*0014*/ 	.byte	0x00, 0xf5, 0x21, 0x00


	//----- nvinfo : EIATTR_SPARSE_MMA_MASK
	.align		4
.L_16:
        /*0018*/ 	.byte	0x03, 0x50
        /*001a*/ 	.short	0x0000


	//----- nvinfo : EIATTR_MAXREG_COUNT
	.align		4
        /*001c*/ 	.byte	0x03, 0x1b
        /*001e*/ 	.short	0x00ff


	//----- nvinfo : EIATTR_EXTERNS
	.align		4
        /*0020*/ 	.byte	0x04, 0x0f
        /*0022*/ 	.short	(.L_18 - .L_17)


	//   ....[0]....
	.align		4
.L_17:
        /*0024*/ 	.word	index@(vprintf)


	//----- nvinfo : EIATTR_MERCURY_ISA_VERSION
	.align		4
.L_18:
        /*0028*/ 	.byte	0x03, 0x5f
        /*002a*/ 	.short	0x0101


	//----- nvinfo : EIATTR_VRC_CTA_INIT_COUNT
	.align		4
        /*002c*/ 	.byte	0x02, 0x4a
	.zero		1
	.zero		1


	//----- nvinfo : EIATTR_SYSCALL_OFFSETS
	.align		4
        /*0030*/ 	.byte	0x04, 0x46
        /*0032*/ 	.short	(.L_20 - .L_19)


	//   ....[0]....
.L_19:
        /*0034*/ 	.word	0x000001c0


	//----- nvinfo : EIATTR_EXIT_INSTR_OFFSETS
	.align		4
.L_20:
        /*0038*/ 	.byte	0x04, 0x1c
        /*003a*/ 	.short	(.L_22 - .L_21)


	//   ....[0]....
.L_21:
        /*003c*/ 	.word	0x000001d0


	//----- nvinfo : EIATTR_CBANK_PARAM_SIZE
	.align		4
.L_22:
        /*0040*/ 	.byte	0x03, 0x19
        /*0042*/ 	.short	0x0008


	//----- nvinfo : EIATTR_PARAM_CBANK
	.align		4
        /*0044*/ 	.byte	0x04, 0x0a
        /*0046*/ 	.short	(.L_24 - .L_23)
	.align		4
.L_23:
        /*0048*/ 	.word	index@(.nv.constant0._Z18access_data_mappedPi)
        /*004c*/ 	.short	0x0380
        /*004e*/ 	.short	0x0008


	//----- nvinfo : EIATTR_SW_WAR
	.align		4
.L_24:
        /*0050*/ 	.byte	0x04, 0x36
        /*0052*/ 	.short	(.L_26 - .L_25)
.L_25:
        /*0054*/ 	.word	0x00000008
.L_26:


//--------------------- .nv.info._Z11access_dataPi --------------------------
	.section	.nv.info._Z11access_dataPi,"",@"SHT_CUDA_INFO"
	.sectionflags	@""
	.align	4


	//----- nvinfo : EIATTR_CUDA_API_VERSION
	.align		4
        /*0000*/ 	.byte	0x04, 0x37
        /*0002*/ 	.short	(.L_28 - .L_27)
.L_27:
        /*0004*/ 	.word	0x00000082


	//----- nvinfo : EIATTR_KPARAM_INFO
	.align		4
.L_28:
        /*0008*/ 	.byte	0x04, 0x17
        /*000a*/ 	.short	(.L_30 - .L_29)
.L_29:
        /*000c*/ 	.word	0x00000000
        /*0010*/ 	.short	0x0000
        /*0012*/ 	.short	0x0000
        /*0014*/ 	.byte	0x00, 0xf5, 0x21, 0x00


	//----- nvinfo : EIATTR_SPARSE_MMA_MASK
	.align		4
.L_30:
        /*0018*/ 	.byte	0x03, 0x50
        /*001a*/ 	.short	0x0000


	//----- nvinfo : EIATTR_MAXREG_COUNT
	.align		4
        /*001c*/ 	.byte	0x03, 0x1b
        /*001e*/ 	.short	0x00ff


	//----- nvinfo : EIATTR_EXTERNS
	.align		4
        /*0020*/ 	.byte	0x04, 0x0f
        /*0022*/ 	.short	(.L_32 - .L_31)


	//   ....[0]....
	.align		4
.L_31:
        /*0024*/ 	.word	index@(vprintf)


	//----- nvinfo : EIATTR_MERCURY_ISA_VERSION
	.align		4
.L_32:
        /*0028*/ 	.byte	0x03, 0x5f
        /*002a*/ 	.short	0x0101


	//----- nvinfo : EIATTR_VRC_CTA_INIT_COUNT
	.align		4
        /*002c*/ 	.byte	0x02, 0x4a
	.zero		1
	.zero		1


	//----- nvinfo : EIATTR_SYSCALL_OFFSETS
	.align		4
        /*0030*/ 	.byte	0x04, 0x46
        /*0032*/ 	.short	(.L_34 - .L_33)


	//   ....[0]....
.L_33:
        /*0034*/ 	.word	0x000001a0


	//----- nvinfo : EIATTR_EXIT_INSTR_OFFSETS
	.align		4
.L_34:
        /*0038*/ 	.byte	0x04, 0x1c
        /*003a*/ 	.short	(.L_36 - .L_35)


	//   ....[0]....
.L_35:
        /*003c*/ 	.word	0x000001b0


	//----- nvinfo : EIATTR_CBANK_PARAM_SIZE
	.align		4
.L_36:
        /*0040*/ 	.byte	0x03, 0x19
        /*0042*/ 	.short	0x0008


	//----- nvinfo : EIATTR_PARAM_CBANK
	.align		4
        /*0044*/ 	.byte	0x04, 0x0a
        /*0046*/ 	.short	(.L_38 - .L_37)
	.align		4
.L_37:
        /*0048*/ 	.word	index@(.nv.constant0._Z11access_dataPi)
        /*004c*/ 	.short	0x0380
        /*004e*/ 	.short	0x0008


	//----- nvinfo : EIATTR_SW_WAR
	.align		4
.L_38:
        /*0050*/ 	.byte	0x04, 0x36
        /*0052*/ 	.short	(.L_40 - .L_39)
.L_39:
        /*0054*/ 	.word	0x00000008
.L_40:


//--------------------- .nv.callgraph             --------------------------
	.section	.nv.callgraph,"",@"SHT_CUDA_CALLGRAPH"
	.align	4
	.sectionentsize	8
	.align		4
        /*0000*/ 	.word	0x00000000
	.align		4
        /*0004*/ 	.word	0xffffffff
	.align		4
        /*0008*/ 	.word	index@(_Z18access_data_mappedPi)
	.align		4
        /*000c*/ 	.word	index@(vprintf)
	.align		4
        /*0010*/ 	.word	index@(_Z11access_dataPi)
	.align		4
        /*0014*/ 	.word	index@(vprintf)
	.align		4
        /*0018*/ 	.word	0x00000000
	.align		4
        /*001c*/ 	.word	0xfffffffe
	.align		4
        /*0020*/ 	.word	0x00000000
	.align		4
        /*0024*/ 	.word	0xfffffffd
	.align		4
        /*0028*/ 	.word	0x00000000
	.align		4
        /*002c*/ 	.word	0xfffffffc


//--------------------- .nv.constant4             --------------------------
	.section	.nv.constant4,"a",@progbits
	.align	8
	.align		8
.nv.constant4:
        /*0000*/ 	.dword	vprintf
	.align		8
        /*0008*/ 	.dword	$str


//--------------------- .text._Z18access_data_mappedPi --------------------------
	.section	.text._Z18access_data_mappedPi,"ax",@progbits
	.align	128
        .global         _Z18access_data_mappedPi
        .type           _Z18access_data_mappedPi,@function
        .size           _Z18access_data_mappedPi,(.L_x_4 - _Z18access_data_mappedPi)
        .other          _Z18access_data_mappedPi,@"STO_CUDA_ENTRY STV_DEFAULT"
_Z18access_data_mappedPi:
.text._Z18access_data_mappedPi:
[----:B------:R-:W0:Y:S01]  /*0000*/  LDC R1, c[0x0][0x37c] ;  /* 0x0000df00ff017b82 */ /* 0x000e220000000800 */
[----:B------:R-:W1:Y:S07]  /*0010*/  S2R R8, SR_CTAID.X ;  /* 0x0000000000087919 */ /* 0x000e6e0000002500 */
[----:B------:R-:W2:Y:S01]  /*0020*/  LDC.64 R4, c[0x0][0x380] ;  /* 0x0000e000ff047b82 */ /* 0x000ea20000000a00 */
[----:B------:R-:W3:Y:S01]  /*0030*/  LDCU UR6, c[0x0][0x2fc] ;  /* 0x00005f80ff0677ac */ /* 0x000ee20008000800 */
[----:B0-----:R-:W-:Y:S01]  /*0040*/  VIADD R1, R1, 0xffffffe0 ;  /* 0xffffffe001017836 */ /* 0x001fe20000000000 */
[----:B------:R-:W1:Y:S01]  /*0050*/  S2R R11, SR_TID.X ;  /* 0x00000000000b7919 */ /* 0x000e620000002100 */
[----:B------:R-:W1:Y:S01]  /*0060*/  LDCU UR7, c[0x0][0x360] ;  /* 0x00006c00ff0777ac */ /* 0x000e620008000800 */
[----:B------:R-:W0:Y:S01]  /*0070*/  LDCU.64 UR4, c[0x0][0x358] ;  /* 0x00006b00ff0477ac */ /* 0x000e220008000a00 */
[----:B------:R-:W4:Y:S01]  /*0080*/  S2R R9, SR_CTAID.Y ;  /* 0x0000000000097919 */ /* 0x000f220000002600 */
[----:B------:R-:W5:Y:S01]  /*0090*/  S2R R10, SR_CTAID.Z ;  /* 0x00000000000a7919 */ /* 0x000f620000002700 */
[----:B------:R-:W3:Y:S01]  /*00a0*/  S2R R12, SR_TID.Y ;  /* 0x00000000000c7919 */ /* 0x000ee20000002200 */
[----:B------:R-:W3:Y:S01]  /*00b0*/  S2R R13, SR_TID.Z ;  /* 0x00000000000d7919 */ /* 0x000ee20000002300 */
[----:B------:R-:W-:Y:S01]  /*00c0*/  MOV R2, 0x0 ;  /* 0x0000000000027802 */ /* 0x000fe20000000f00 */
[----:B------:R-:W5:Y:S01]  /*00d0*/  LDCU.64 UR8, c[0x4][0x8] ;  /* 0x01000100ff0877ac */ /* 0x000f620008000a00 */
[----:B-1----:R-:W-:-:S04]  /*00e0*/  IMAD R3, R8, UR7, R11 ;  /* 0x0000000708037c24 */ /* 0x002fc8000f8e020b */
[----:B--2---:R-:W-:-:S05]  /*00f0*/  IMAD.WIDE.U32 R4, R3, 0x4, R4 ;  /* 0x0000000403047825 */ /* 0x004fca00078e0004 */
[----:B0-----:R0:W2:Y:S01]  /*0100*/  LDG.E R0, desc[UR4][R4.64] ;  /* 0x0000000404007981 */ /* 0x0010a2000c1e1900 */
[----:B------:R-:W1:Y:S01]  /*0110*/  LDCU UR4, c[0x0][0x2f8] ;  /* 0x00005f00ff0477ac */ /* 0x000e620008000800 */
[----:B------:R-:W2:Y:S02]  /*0120*/  LDC.64 R2, c[0x4][R2] ;  /* 0x0100000002027b82 */ /* 0x000ea40000000a00 */
[----:B----4-:R4:W-:Y:S04]  /*0130*/  STL.64 [R1], R8 ;  /* 0x0000000801007387 */ /* 0x0109e80000100a00 */
[----:B-----5:R4:W-:Y:S01]  /*0140*/  STL.64 [R1+0x8], R10 ;  /* 0x0000080a01007387 */ /* 0x0209e20000100a00 */
[----:B0-----:R-:W-:Y:S01]  /*0150*/  IMAD.U32 R4, RZ, RZ, UR8 ;  /* 0x00000008ff047e24 */ /* 0x001fe2000f8e00ff */
[----:B------:R-:W-:-:S02]  /*0160*/  MOV R5, UR9 ;  /* 0x0000000900057c02 */ /* 0x000fc40008000f00 */
[----:B---3--:R4:W-:Y:S01]  /*0170*/  STL.64 [R1+0x10], R12 ;  /* 0x0000100c01007387 */ /* 0x0089e20000100a00 */
[----:B-1----:R-:W-:-:S04]  /*0180*/  IADD3 R6, P0, PT, R1, UR4, RZ ;  /* 0x0000000401067c10 */ /* 0x002fc8000ff1e0ff */
[----:B------:R-:W-:Y:S01]  /*0190*/  IADD3.X R7, PT, PT, RZ, UR6, RZ, P0, !PT ;  /* 0x00000006ff077c10 */ /* 0x000fe200087fe4ff */
[----:B--2---:R4:W-:Y:S08]  /*01a0*/  STL [R1+0x18], R0 ;  /* 0x0000180001007387 */ /* 0x0049f00000100800 */
[----:B------:R-:W-:-:S07]  /*01b0*/  LEPC R20, `(.L_x_0) ;  /* 0x000000001014794e */ /* 0x000fce0000000000 */
[----:B----4-:R-:W-:Y:S05]  /*01c0*/  CALL.ABS.NOINC R2 ;  /* 0x0000000002007343 */ /* 0x010fea0003c00000 */
.L_x_0:
[----:B------:R-:W-:Y:S05]  /*01d0*/  EXIT ;  /* 0x000000000000794d */ /* 0x000fea0003800000 */
.L_x_1:
[----:B------:R-:W-:-:S00]  /*01e0*/  BRA `(.L_x_1) ;  /* 0xfffffffc00fc7947 */ /* 0x000fc0000383ffff */
[----:B------:R-:W-:-:S00]  /*01f0*/  NOP ;  /* 0x0000000000007918 */ /* 0x000fc00000000000 */
        /* <DEDUP_REMOVED lines=8> */
.L_x_4:


//--------------------- .text._Z11access_dataPi   --------------------------
	.section	.text._Z11access_dataPi,"ax",@progbits
	.align	128
        .global         _Z11access_dataPi
        .type           _Z11access_dataPi,@function
        .size           _Z11access_dataPi,(.L_x_5 - _Z11access_dataPi)
        .other          _Z11access_dataPi,@"STO_CUDA_ENTRY STV_DEFAULT"
_Z11access_dataPi:
.text._Z11access_dataPi:
[----:B------:R-:W0:Y:S01]  /*0000*/  LDC R1, c[0x0][0x37c] ;  /* 0x0000df00ff017b82 */ /* 0x000e220000000800 */
[----:B------:R-:W1:Y:S07]  /*0010*/  S2R R11, SR_TID.X ;  /* 0x00000000000b7919 */ /* 0x000e6e0000002100 */
[----:B------:R-:W1:Y:S01]  /*0020*/  LDC.64 R4, c[0x0][0x380] ;  /* 0x0000e000ff047b82 */ /* 0x000e620000000a00 */
[----:B------:R-:W2:Y:S01]  /*0030*/  LDCU.64 UR4, c[0x0][0x358] ;  /* 0x00006b00ff0477ac */ /* 0x000ea20008000a00 */
[----:B0-----:R-:W-:Y:S01]  /*0040*/  VIADD R1, R1, 0xffffffe0 ;  /* 0xffffffe001017836 */ /* 0x001fe20000000000 */
[----:B------:R-:W0:Y:S01]  /*0050*/  S2R R8, SR_CTAID.X ;  /* 0x0000000000087919 */ /* 0x000e220000002500 */
[----:B------:R-:W3:Y:S01]  /*0060*/  LDCU.64 UR6, c[0x4][0x8] ;  /* 0x01000100ff0677ac */ /* 0x000ee20008000a00 */
[----:B-1----:R-:W-:-:S05]  /*0070*/  IMAD.WIDE.U32 R4, R11, 0x4, R4 ;  /* 0x000000040b047825 */ /* 0x002fca00078e0004 */
[----:B--2---:R3:W2:Y:S01]  /*0080*/  LDG.E R0, desc[UR4][R4.64] ;  /* 0x0000000404007981 */ /* 0x0046a2000c1e1900 */
[----:B------:R-:W-:Y:S01]  /*0090*/  MOV R2, 0x0 ;  /* 0x0000000000027802 */ /* 0x000fe20000000f00 */
[----:B------:R-:W1:Y:S01]  /*00a0*/  LDCU UR4, c[0x0][0x2f8] ;  /* 0x00005f00ff0477ac */ /* 0x000e620008000800 */
[----:B------:R-:W0:Y:S01]  /*00b0*/  S2R R9, SR_CTAID.Y ;  /* 0x0000000000097919 */ /* 0x000e220000002600 */
[----:B------:R-:W4:Y:S03]  /*00c0*/  LDCU UR5, c[0x0][0x2fc] ;  /* 0x00005f80ff0577ac */ /* 0x000f260008000800 */
[----:B------:R-:W2:Y:S01]  /*00d0*/  LDC.64 R2, c[0x4][R2] ;  /* 0x0100000002027b82 */ /* 0x000ea20000000a00 */
[----:B------:R-:W5:Y:S01]  /*00e0*/  S2R R12, SR_TID.Y ;  /* 0x00000000000c7919 */ /* 0x000f620000002200 */
[----:B---3--:R-:W-:Y:S01]  /*00f0*/  IMAD.U32 R4, RZ, RZ, UR6 ;  /* 0x00000006ff047e24 */ /* 0x008fe2000f8e00ff */
[----:B------:R-:W-:Y:S01]  /*0100*/  MOV R5, UR7 ;  /* 0x0000000700057c02 */ /* 0x000fe20008000f00 */
[----:B------:R-:W5:Y:S01]  /*0110*/  S2R R13, SR_TID.Z ;  /* 0x00000000000d7919 */ /* 0x000f620000002300 */
[----:B------:R-:W3:Y:S01]  /*0120*/  S2R R10, SR_CTAID.Z ;  /* 0x00000000000a7919 */ /* 0x000ee20000002700 */
[----:B-1----:R-:W-:-:S05]  /*0130*/  IADD3 R6, P0, PT, R1, UR4, RZ ;  /* 0x0000000401067c10 */ /* 0x002fca000ff1e0ff */
[----:B----4-:R-:W-:Y:S01]  /*0140*/  IMAD.X R7, RZ, RZ, UR5, P0 ;  /* 0x00000005ff077e24 */ /* 0x010fe200080e06ff */
[----:B0-----:R0:W-:Y:S04]  /*0150*/  STL.64 [R1], R8 ;  /* 0x0000000801007387 */ /* 0x0011e80000100a00 */
[----:B-----5:R0:W-:Y:S04]  /*0160*/  STL.64 [R1+0x10], R12 ;  /* 0x0000100c01007387 */ /* 0x0201e80000100a00 */
[----:B---3--:R0:W-:Y:S04]  /*0170*/  STL.64 [R1+0x8], R10 ;  /* 0x0000080a01007387 */ /* 0x0081e80000100a00 */
[----:B--2---:R0:W-:Y:S02]  /*0180*/  STL [R1+0x18], R0 ;  /* 0x0000180001007387 */ /* 0x0041e40000100800 */
[----:B------:R-:W-:-:S07]  /*0190*/  LEPC R20, `(.L_x_2) ;  /* 0x000000001014794e */ /* 0x000fce0000000000 */
[----:B0-----:R-:W-:Y:S05]  /*01a0*/  CALL.ABS.NOINC R2 ;  /* 0x0000000002007343 */ /* 0x001fea0003c00000 */
.L_x_2:
[----:B------:R-:W-:Y:S05]  /*01b0*/  EXIT ;  /* 0x000000000000794d */ /* 0x000fea0003800000 */
.L_x_3:
        /* <DEDUP_REMOVED lines=12> */
.L_x_5:


//--------------------- .nv.global.init           --------------------------
	.section	.nv.global.init,"aw",@progbits
.nv.global.init:
	.type		$str,@object
	.size		$str,(.L_0 - $str)
$str:
        /*0000*/ 	.byte	0x25, 0x36, 0x64, 0x25, 0x31, 0x36, 0x64, 0x25, 0x31, 0x36, 0x64, 0x25, 0x31, 0x36, 0x64, 0x25
        /*0010*/ 	.byte	0x31, 0x36, 0x64, 0x25, 0x31, 0x36, 0x64, 0x25, 0x31, 0x30, 0x64, 0x0a, 0x00
.L_0:


//--------------------- .nv.shared.reserved.0     --------------------------
	.section	.nv.shared.reserved.0,"aw",@nobits
	.weak		__nv_reservedSMEM_offset_0_alias
	.size		__nv_reservedSMEM_offset_0_alias, 0, 64
	.other		__nv_reservedSMEM_offset_0_alias,@"STO_CUDA_RESERVED_SHARED STV_DEFAULT"
__nv_reservedSMEM_offset_0_alias:
	.zero		0
	.zero		64


//--------------------- .nv.constant0._Z18access_data_mappedPi --------------------------
	.section	.nv.constant0._Z18access_data_mappedPi,"a",@progbits
	.sectionflags	@""
	.align	4
.nv.constant0._Z18access_data_mappedPi:
	.zero		904


//--------------------- .nv.constant0._Z11access_dataPi --------------------------
	.section	.nv.constant0._Z11access_dataPi,"a",@progbits
	.sectionflags	@""
	.align	4
.nv.constant0._Z11access_dataPi:
	.zero		904


//--------------------- SYMBOLS --------------------------

	.type		.nv.reservedSmem.offset0,@object
	.size		.nv.reservedSmem.offset0,0x4
	.type		vprintf,@function
